//
// Generated by NVIDIA NVVM Compiler
//
// Compiler Build ID: CL-36424714
// Cuda compilation tools, release 13.0, V13.0.88
// Based on NVVM 20.0.0
//

.version 9.0
.target sm_100
.address_size 64

	// .globl	_Z9reductionPKfPf
// _ZZ9reductionPKfPfE4smem has been demoted
// _ZZ15final_reductionPKfPfE4smem has been demoted

.visible .entry _Z9reductionPKfPf(
	.param .u64 .ptr .align 1 _Z9reductionPKfPf_param_0,
	.param .u64 .ptr .align 1 _Z9reductionPKfPf_param_1
)
{
	.reg .pred 	%p<5>;
	.reg .b32 	%r<13>;
	.reg .b32 	%f<6>;
	.reg .b64 	%rd<9>;
	// demoted variable
	.shared .align 4 .b8 _ZZ9reductionPKfPfE4smem[1024];
	ld.param.u64 	%rd2, [_Z9reductionPKfPf_param_0];
	ld.param.u64 	%rd1, [_Z9reductionPKfPf_param_1];
	cvta.to.global.u64 	%rd3, %rd2;
	mov.u32 	%r1, %tid.x;
	mov.u32 	%r12, %ntid.x;
	mov.u32 	%r3, %ctaid.x;
	mad.lo.s32 	%r7, %r12, %r3, %r1;
	mul.wide.s32 	%rd4, %r7, 4;
	add.s64 	%rd5, %rd3, %rd4;
	ld.global.f32 	%f1, [%rd5];
	shl.b32 	%r8, %r1, 2;
	mov.u32 	%r9, _ZZ9reductionPKfPfE4smem;
	add.s32 	%r4, %r9, %r8;
	st.shared.f32 	[%r4], %f1;
	bar.sync 	0;
	setp.lt.u32 	%p1, %r12, 2;
	@%p1 bra 	$L__BB0_4;
$L__BB0_1:
	shr.u32 	%r6, %r12, 1;
	setp.ge.u32 	%p2, %r1, %r6;
	@%p2 bra 	$L__BB0_3;
	shl.b32 	%r10, %r6, 2;
	add.s32 	%r11, %r4, %r10;
	ld.shared.f32 	%f2, [%r11];
	ld.shared.f32 	%f3, [%r4];
	add.f32 	%f4, %f2, %f3;
	st.shared.f32 	[%r4], %f4;
$L__BB0_3:
	bar.sync 	0;
	setp.gt.u32 	%p3, %r12, 3;
	mov.u32 	%r12, %r6;
	@%p3 bra 	$L__BB0_1;
$L__BB0_4:
	setp.ne.s32 	%p4, %r1, 0;
	@%p4 bra 	$L__BB0_6;
	ld.shared.f32 	%f5, [_ZZ9reductionPKfPfE4smem];
	cvta.to.global.u64 	%rd6, %rd1;
	mul.wide.u32 	%rd7, %r3, 4;
	add.s64 	%rd8, %rd6, %rd7;
	st.global.f32 	[%rd8], %f5;
$L__BB0_6:
	ret;

}
	// .globl	_Z15final_reductionPKfPf
.visible .entry _Z15final_reductionPKfPf(
	.param .u64 .ptr .align 1 _Z15final_reductionPKfPf_param_0,
	.param .u64 .ptr .align 1 _Z15final_reductionPKfPf_param_1
)
{
	.reg .pred 	%p<5>;
	.reg .b32 	%r<11>;
	.reg .b32 	%f<4>;
	.reg .b64 	%rd<7>;
	// demoted variable
	.shared .align 4 .b8 _ZZ15final_reductionPKfPfE4smem[1024];
	ld.param.u64 	%rd2, [_Z15final_reductionPKfPf_param_0];
	ld.param.u64 	%rd1, [_Z15final_reductionPKfPf_param_1];
	cvta.to.global.u64 	%rd3, %rd2;
	mov.u32 	%r1, %tid.x;
	mul.wide.u32 	%rd4, %r1, 4;
	add.s64 	%rd5, %rd3, %rd4;
	ld.global.f32 	%f1, [%rd5];
	shl.b32 	%r6, %r1, 2;
	mov.u32 	%r7, _ZZ15final_reductionPKfPfE4smem;
	add.s32 	%r2, %r7, %r6;
	st.shared.f32 	[%r2], %f1;
	bar.sync 	0;
	mov.u32 	%r10, %ntid.x;
	setp.lt.u32 	%p1, %r10, 2;
	@%p1 bra 	$L__BB1_4;
$L__BB1_1:
	shr.u32 	%r5, %r10, 1;
	setp.ge.u32 	%p2, %r1, %r5;
	@%p2 bra 	$L__BB1_3;
	shl.b32 	%r8, %r5, 2;
	add.s32 	%r9, %r2, %r8;
	ld.shared.f32 	%f2, [%r9];
	st.shared.f32 	[%r2], %f2;
$L__BB1_3:
	bar.sync 	0;
	setp.gt.u32 	%p3, %r10, 3;
	mov.u32 	%r10, %r5;
	@%p3 bra 	$L__BB1_1;
$L__BB1_4:
	setp.ne.s32 	%p4, %r1, 0;
	@%p4 bra 	$L__BB1_6;
	ld.shared.f32 	%f3, [_ZZ15final_reductionPKfPfE4smem];
	cvta.to.global.u64 	%rd6, %rd1;
	st.global.f32 	[%rd6], %f3;
$L__BB1_6:
	ret;

}


// ===== COMPILED SASS (sm_100) =====

	.target	sm_100

	.elftype	@"ET_EXEC"


//--------------------- .note.nv.tkinfo           --------------------------
	.section	.note.nv.tkinfo,"",@"SHT_NOTE"
	.sectionflags	@"SHF_NOTE_NV_TKINFO"
	.tkinfo
        /*0018*/ 	.word	0x00000002
        /*0030*/ 	.string	""
        /*0030*/ 	.string	"ptxas"
        /*0030*/ 	.string	"Cuda compilation tools, release 13.0, V13.0.88"
        /*0030*/ 	.string	"Build cuda_13.0.r13.0/compiler.36424714_0"
        /*0030*/ 	.string	"-arch sm_100 -m 64 "



//--------------------- .note.nv.cuinfo           --------------------------
	.section	.note.nv.cuinfo,"",@"SHT_NOTE"
	.sectionflags	@"SHF_NOTE_NV_CUINFO"
        /*0018*/ 	.short	0x0002
        /*001a*/ 	.short	0x0064
        /*001c*/ 	.short	0x0082
	.zero		2


//--------------------- .nv.info                  --------------------------
	.section	.nv.info,"",@"SHT_CUDA_INFO"
	.align	4


	//----- nvinfo : EIATTR_REGCOUNT
	.align		4
        /*0000*/ 	.byte	0x04, 0x2f
        /*0002*/ 	.short	(.L_1 - .L_0)
	.align		4
.L_0:
        /*0004*/ 	.word	index@(_Z9reductionPKfPf)
        /*0008*/ 	.word	0x0000000b


	//----- nvinfo : EIATTR_FRAME_SIZE
	.align		4
.L_1:
        /*000c*/ 	.byte	0x04, 0x11
        /*000e*/ 	.short	(.L_3 - .L_2)
	.align		4
.L_2:
        /*0010*/ 	.word	index@(_Z9reductionPKfPf)
        /*0014*/ 	.word	0x00000000


	//----- nvinfo : EIATTR_REGCOUNT
	.align		4
.L_3:
        /*0018*/ 	.byte	0x04, 0x2f
        /*001a*/ 	.short	(.L_5 - .L_4)
	.align		4
.L_4:
        /*001c*/ 	.word	index@(_Z15final_reductionPKfPf)
        /*0020*/ 	.word	0x0000000a


	//----- nvinfo : EIATTR_FRAME_SIZE
	.align		4
.L_5:
        /*0024*/ 	.byte	0x04, 0x11
        /*0026*/ 	.short	(.L_7 - .L_6)
	.align		4
.L_6:
        /*0028*/ 	.word	index@(_Z15final_reductionPKfPf)
        /*002c*/ 	.word	0x00000000


	//----- nvinfo : EIATTR_MIN_STACK_SIZE
	.align		4
.L_7:
        /*0030*/ 	.byte	0x04, 0x12
        /*0032*/ 	.short	(.L_9 - .L_8)
	.align		4
.L_8:
        /*0034*/ 	.word	index@(_Z15final_reductionPKfPf)
        /*0038*/ 	.word	0x00000000


	//----- nvinfo : EIATTR_MIN_STACK_SIZE
	.align		4
.L_9:
        /*003c*/ 	.byte	0x04, 0x12
        /*003e*/ 	.short	(.L_11 - .L_10)
	.align		4
.L_10:
        /*0040*/ 	.word	index@(_Z9reductionPKfPf)
        /*0044*/ 	.word	0x00000000
.L_11:


//--------------------- .nv.compat                --------------------------
	.section	.nv.compat,"",@"SHT_CUDA_COMPAT_INFO"
	.align	4
        /*0000*/ 	.byte	0x02, 0x09, 0x00, 0x00, 0x02, 0x02, 0x01, 0x00, 0x02, 0x05, 0x05, 0x00, 0x03, 0x07, 0x01, 0x01
        /*0010*/ 	.byte	0x02, 0x03, 0x00, 0x00, 0x02, 0x06, 0x01, 0x00, 0x04, 0x0b, 0x08, 0x00, 0x09, 0x00, 0x00, 0x00
        /*0020*/ 	.byte	0x00, 0x00, 0x00, 0x00


//--------------------- .nv.info._Z15final_reductionPKfPf --------------------------
	.section	.nv.info._Z15final_reductionPKfPf,"",@"SHT_CUDA_INFO"
	.sectionflags	@""
	.align	4


	//----- nvinfo : EIATTR_CUDA_API_VERSION
	.align		4
        /*0000*/ 	.byte	0x04, 0x37
        /*0002*/ 	.short	(.L_13 - .L_12)
.L_12:
        /*0004*/ 	.word	0x00000082


	//----- nvinfo : EIATTR_KPARAM_INFO
	.align		4
.L_13:
        /*0008*/ 	.byte	0x04, 0x17
        /*000a*/ 	.short	(.L_15 - .L_14)
.L_14:
        /*000c*/ 	.word	0x00000000
        /*0010*/ 	.short	0x0001
        /*0012*/ 	.short	0x0008
        /*0014*/ 	.byte	0x00, 0xf5, 0x21, 0x00


	//----- nvinfo : EIATTR_KPARAM_INFO
	.align		4
.L_15:
        /*0018*/ 	.byte	0x04, 0x17
        /*001a*/ 	.short	(.L_17 - .L_16)
.L_16:
        /*001c*/ 	.word	0x00000000
        /*0020*/ 	.short	0x0000
        /*0022*/ 	.short	0x0000
        /*0024*/ 	.byte	0x00, 0xf5, 0x21, 0x00


	//----- nvinfo : EIATTR_SPARSE_MMA_MASK
	.align		4
.L_17:
        /*0028*/ 	.byte	0x03, 0x50
        /*002a*/ 	.short	0x0000


	//----- nvinfo : EIATTR_MAXREG_COUNT
	.align		4
        /*002c*/ 	.byte	0x03, 0x1b
        /*002e*/ 	.short	0x00ff


	//----- nvinfo : EIATTR_NUM_BARRIERS
	.align		4
        /*0030*/ 	.byte	0x02, 0x4c
        /*0032*/ 	.byte	0x01
	.zero		1


	//----- nvinfo : EIATTR_MERCURY_ISA_VERSION
	.align		4
        /*0034*/ 	.byte	0x03, 0x5f
        /*0036*/ 	.short	0x0101


	//----- nvinfo : EIATTR_VRC_CTA_INIT_COUNT
	.align		4
        /*0038*/ 	.byte	0x02, 0x4a
	.zero		1
	.zero		1


	//----- nvinfo : EIATTR_EXIT_INSTR_OFFSETS
	.align		4
        /*003c*/ 	.byte	0x04, 0x1c
        /*003e*/ 	.short	(.L_19 - .L_18)


	//   ....[0]....
.L_18:
        /*0040*/ 	.word	0x000001a0


	//   ....[1]....
        /*0044*/ 	.word	0x00000210


	//----- nvinfo : EIATTR_CBANK_PARAM_SIZE
	.align		4
.L_19:
        /*0048*/ 	.byte	0x03, 0x19
        /*004a*/ 	.short	0x0010


	//----- nvinfo : EIATTR_PARAM_CBANK
	.align		4
        /*004c*/ 	.byte	0x04, 0x0a
        /*004e*/ 	.short	(.L_21 - .L_20)
	.align		4
.L_20:
        /*0050*/ 	.word	index@(.nv.constant0._Z15final_reductionPKfPf)
        /*0054*/ 	.short	0x0380
        /*0056*/ 	.short	0x0010


	//----- nvinfo : EIATTR_SW_WAR
	.align		4
.L_21:
        /*0058*/ 	.byte	0x04, 0x36
        /*005a*/ 	.short	(.L_23 - .L_22)
.L_22:
        /*005c*/ 	.word	0x00000008
.L_23:


//--------------------- .nv.info._Z9reductionPKfPf --------------------------
	.section	.nv.info._Z9reductionPKfPf,"",@"SHT_CUDA_INFO"
	.sectionflags	@""
	.align	4


	//----- nvinfo : EIATTR_CUDA_API_VERSION
	.align		4
        /*0000*/ 	.byte	0x04, 0x37
        /*0002*/ 	.short	(.L_25 - .L_24)
.L_24:
        /*0004*/ 	.word	0x00000082


	//----- nvinfo : EIATTR_KPARAM_INFO
	.align		4
.L_25:
        /*0008*/ 	.byte	0x04, 0x17
        /*000a*/ 	.short	(.L_27 - .L_26)
.L_26:
        /*000c*/ 	.word	0x00000000
        /*0010*/ 	.short	0x0001
        /*0012*/ 	.short	0x0008
        /*0014*/ 	.byte	0x00, 0xf5, 0x21, 0x00


	//----- nvinfo : EIATTR_KPARAM_INFO
	.align		4
.L_27:
        /*0018*/ 	.byte	0x04, 0x17
        /*001a*/ 	.short	(.L_29 - .L_28)
.L_28:
        /*001c*/ 	.word	0x00000000
        /*0020*/ 	.short	0x0000
        /*0022*/ 	.short	0x0000
        /*0024*/ 	.byte	0x00, 0xf5, 0x21, 0x00


	//----- nvinfo : EIATTR_SPARSE_MMA_MASK
	.align		4
.L_29:
        /*0028*/ 	.byte	0x03, 0x50
        /*002a*/ 	.short	0x0000


	//----- nvinfo : EIATTR_MAXREG_COUNT
	.align		4
        /*002c*/ 	.byte	0x03, 0x1b
        /*002e*/ 	.short	0x00ff


	//----- nvinfo : EIATTR_NUM_BARRIERS
	.align		4
        /*0030*/ 	.byte	0x02, 0x4c
        /*0032*/ 	.byte	0x01
	.zero		1


	//----- nvinfo : EIATTR_MERCURY_ISA_VERSION
	.align		4
        /*0034*/ 	.byte	0x03, 0x5f
        /*0036*/ 	.short	0x0101


	//----- nvinfo : EIATTR_VRC_CTA_INIT_COUNT
	.align		4
        /*0038*/ 	.byte	0x02, 0x4a
	.zero		1
	.zero		1


	//----- nvinfo : EIATTR_EXIT_INSTR_OFFSETS
	.align		4
        /*003c*/ 	.byte	0x04, 0x1c
        /*003e*/ 	.short	(.L_31 - .L_30)


	//   ....[0]....
.L_30:
        /*0040*/ 	.word	0x000001e0


	//   ....[1]....
        /*0044*/ 	.word	0x00000260


	//----- nvinfo : EIATTR_CBANK_PARAM_SIZE
	.align		4
.L_31:
        /*0048*/ 	.byte	0x03, 0x19
        /*004a*/ 	.short	0x0010


	//----- nvinfo : EIATTR_PARAM_CBANK
	.align		4
        /*004c*/ 	.byte	0x04, 0x0a
        /*004e*/ 	.short	(.L_33 - .L_32)
	.align		4
.L_32:
        /*0050*/ 	.word	index@(.nv.constant0._Z9reductionPKfPf)
        /*0054*/ 	.short	0x0380
        /*0056*/ 	.short	0x0010


	//----- nvinfo : EIATTR_SW_WAR
	.align		4
.L_33:
        /*0058*/ 	.byte	0x04, 0x36
        /*005a*/ 	.short	(.L_35 - .L_34)
.L_34:
        /*005c*/ 	.word	0x00000008
.L_35:


//--------------------- .nv.callgraph             --------------------------
	.section	.nv.callgraph,"",@"SHT_CUDA_CALLGRAPH"
	.align	4
	.sectionentsize	8
	.align		4
        /*0000*/ 	.word	0x00000000
	.align		4
        /*0004*/ 	.word	0xffffffff
	.align		4
        /*0008*/ 	.word	0x00000000
	.align		4
        /*000c*/ 	.word	0xfffffffe
	.align		4
        /*0010*/ 	.word	0x00000000
	.align		4
        /*0014*/ 	.word	0xfffffffd
	.align		4
        /*0018*/ 	.word	0x00000000
	.align		4
        /*001c*/ 	.word	0xfffffffc


//--------------------- .text._Z15final_reductionPKfPf --------------------------
	.section	.text._Z15final_reductionPKfPf,"ax",@progbits
	.align	128
        .global         _Z15final_reductionPKfPf
        .type           _Z15final_reductionPKfPf,@function
        .size           _Z15final_reductionPKfPf,(.L_x_6 - _Z15final_reductionPKfPf)
        .other          _Z15final_reductionPKfPf,@"STO_CUDA_ENTRY STV_DEFAULT"
_Z15final_reductionPKfPf:
.text._Z15final_reductionPKfPf:
[----:B------:R-:W-:Y:S01]  /*0000*/  LDC R1, c[0x0][0x37c] ;  /* 0x0000df00ff017b82 */ /* 0x000fe20000000800 */
[----:B------:R-:W0:Y:S07]  /*0010*/  S2R R7, SR_TID.X ;  /* 0x0000000000077919 */ /* 0x000e2e0000002100 */
[----:B------:R-:W0:Y:S01]  /*0020*/  LDC.64 R2, c[0x0][0x380] ;  /* 0x0000e000ff027b82 */ /* 0x000e220000000a00 */
[----:B------:R-:W1:Y:S01]  /*0030*/  LDCU.64 UR6, c[0x0][0x358] ;  /* 0x00006b00ff0677ac */ /* 0x000e620008000a00 */
[----:B0-----:R-:W-:-:S06]  /*0040*/  IMAD.WIDE.U32 R2, R7, 0x4, R2 ;  /* 0x0000000407027825 */ /* 0x001fcc00078e0002 */
[----:B-1----:R-:W2:Y:S01]  /*0050*/  LDG.E R2, desc[UR6][R2.64] ;  /* 0x0000000602027981 */ /* 0x002ea2000c1e1900 */
[----:B------:R-:W0:Y:S01]  /*0060*/  S2UR UR5, SR_CgaCtaId ;  /* 0x00000000000579c3 */ /* 0x000e220000008800 */
[----:B------:R-:W-:Y:S01]  /*0070*/  UMOV UR4, 0x400 ;  /* 0x0000040000047882 */ /* 0x000fe20000000000 */
[----:B------:R-:W1:Y:S01]  /*0080*/  LDCU UR8, c[0x0][0x360] ;  /* 0x00006c00ff0877ac */ /* 0x000e620008000800 */
[----:B------:R-:W-:Y:S01]  /*0090*/  ISETP.NE.AND P0, PT, R7, RZ, PT ;  /* 0x000000ff0700720c */ /* 0x000fe20003f05270 */
[----:B-1----:R-:W-:Y:S02]  /*00a0*/  UISETP.GE.U32.AND UP0, UPT, UR8, 0x2, UPT ;  /* 0x000000020800788c */ /* 0x002fe4000bf06070 */
[----:B0-----:R-:W-:-:S06]  /*00b0*/  ULEA UR4, UR5, UR4, 0x18 ;  /* 0x0000000405047291 */ /* 0x001fcc000f8ec0ff */
[----:B------:R-:W-:-:S05]  /*00c0*/  LEA R5, R7, UR4, 0x2 ;  /* 0x0000000407057c11 */ /* 0x000fca000f8e10ff */
[----:B--2---:R0:W-:Y:S01]  /*00d0*/  STS [R5], R2 ;  /* 0x0000000205007388 */ /* 0x0041e20000000800 */
[----:B------:R-:W-:Y:S06]  /*00e0*/  BAR.SYNC.DEFER_BLOCKING 0x0 ;  /* 0x0000000000007b1d */ /* 0x000fec0000010000 */
[----:B------:R-:W-:Y:S05]  /*00f0*/  BRA.U !UP0, `(.L_x_0) ;  /* 0x0000000108287547 */ /* 0x000fea000b800000 */
[----:B------:R-:W-:-:S07]  /*0100*/  IMAD.U32 R0, RZ, RZ, UR8 ;  /* 0x00000008ff007e24 */ /* 0x000fce000f8e00ff */
.L_x_1:
[----:B------:R-:W-:-:S04]  /*0110*/  SHF.R.U32.HI R4, RZ, 0x1, R0 ;  /* 0x00000001ff047819 */ /* 0x000fc80000011600 */
[----:B------:R-:W-:-:S13]  /*0120*/  ISETP.GE.U32.AND P1, PT, R7, R4, PT ;  /* 0x000000040700720c */ /* 0x000fda0003f26070 */
[----:B0-----:R-:W-:-:S06]  /*0130*/  @!P1 IMAD R2, R4, 0x4, R5 ;  /* 0x0000000404029824 */ /* 0x001fcc00078e0205 */
[----:B------:R-:W0:Y:S04]  /*0140*/  @!P1 LDS R2, [R2] ;  /* 0x0000000002029984 */ /* 0x000e280000000800 */
[----:B0-----:R1:W-:Y:S01]  /*0150*/  @!P1 STS [R5], R2 ;  /* 0x0000000205009388 */ /* 0x0013e20000000800 */
[----:B------:R-:W-:Y:S01]  /*0160*/  BAR.SYNC.DEFER_BLOCKING 0x0 ;  /* 0x0000000000007b1d */ /* 0x000fe20000010000 */
[----:B------:R-:W-:Y:S01]  /*0170*/  ISETP.GT.U32.AND P1, PT, R0, 0x3, PT ;  /* 0x000000030000780c */ /* 0x000fe20003f24070 */
[----:B------:R-:W-:-:S12]  /*0180*/  IMAD.MOV.U32 R0, RZ, RZ, R4 ;  /* 0x000000ffff007224 */ /* 0x000fd800078e0004 */
[----:B-1----:R-:W-:Y:S05]  /*0190*/  @P1 BRA `(.L_x_1) ;  /* 0xfffffffc00dc1947 */ /* 0x002fea000383ffff */
.L_x_0:
[----:B------:R-:W-:Y:S05]  /*01a0*/  @P0 EXIT ;  /* 0x000000000000094d */ /* 0x000fea0003800000 */
[----:B------:R-:W1:Y:S01]  /*01b0*/  S2UR UR5, SR_CgaCtaId ;  /* 0x00000000000579c3 */ /* 0x000e620000008800 */
[----:B------:R-:W-:-:S07]  /*01c0*/  UMOV UR4, 0x400 ;  /* 0x0000040000047882 */ /* 0x000fce0000000000 */
[----:B0-----:R-:W0:Y:S01]  /*01d0*/  LDC.64 R2, c[0x0][0x388] ;  /* 0x0000e200ff027b82 */ /* 0x001e220000000a00 */
[----:B-1----:R-:W-:-:S09]  /*01e0*/  ULEA UR4, UR5, UR4, 0x18 ;  /* 0x0000000405047291 */ /* 0x002fd2000f8ec0ff */
[----:B------:R-:W0:Y:S04]  /*01f0*/  LDS R5, [UR4] ;  /* 0x00000004ff057984 */ /* 0x000e280008000800 */
[----:B0-----:R-:W-:Y:S01]  /*0200*/  STG.E desc[UR6][R2.64], R5 ;  /* 0x0000000502007986 */ /* 0x001fe2000c101906 */
[----:B------:R-:W-:Y:S05]  /*0210*/  EXIT ;  /* 0x000000000000794d */ /* 0x000fea0003800000 */
.L_x_2:
[----:B------:R-:W-:-:S00]  /*0220*/  BRA `(.L_x_2) ;  /* 0xfffffffc00fc7947 */ /* 0x000fc0000383ffff */
[----:B------:R-:W-:-:S00]  /*0230*/  NOP ;  /* 0x0000000000007918 */ /* 0x000fc00000000000 */
        /* <DEDUP_REMOVED lines=12> */
.L_x_6:


//--------------------- .text._Z9reductionPKfPf   --------------------------
	.section	.text._Z9reductionPKfPf,"ax",@progbits
	.align	128
        .global         _Z9reductionPKfPf
        .type           _Z9reductionPKfPf,@function
        .size           _Z9reductionPKfPf,(.L_x_7 - _Z9reductionPKfPf)
        .other          _Z9reductionPKfPf,@"STO_CUDA_ENTRY STV_DEFAULT"
_Z9reductionPKfPf:
.text._Z9reductionPKfPf:
[----:B------:R-:W-:Y:S01]  /*0000*/  LDC R1, c[0x0][0x37c] ;  /* 0x0000df00ff017b82 */ /* 0x000fe20000000800 */
[----:B------:R-:W0:Y:S07]  /*0010*/  S2R R6, SR_TID.X ;  /* 0x0000000000067919 */ /* 0x000e2e0000002100 */
[----:B------:R-:W1:Y:S01]  /*0020*/  LDC.64 R2, c[0x0][0x380] ;  /* 0x0000e000ff027b82 */ /* 0x000e620000000a00 */
[----:B------:R-:W0:Y:S01]  /*0030*/  LDCU UR8, c[0x0][0x360] ;  /* 0x00006c00ff0877ac */ /* 0x000e220008000800 */
[----:B------:R-:W0:Y:S01]  /*0040*/  S2R R7, SR_CTAID.X ;  /* 0x0000000000077919 */ /* 0x000e220000002500 */
[----:B------:R-:W2:Y:S01]  /*0050*/  LDCU.64 UR6, c[0x0][0x358] ;  /* 0x00006b00ff0677ac */ /* 0x000ea20008000a00 */
[----:B0-----:R-:W-:-:S04]  /*0060*/  IMAD R5, R7, UR8, R6 ;  /* 0x0000000807057c24 */ /* 0x001fc8000f8e0206 */
[----:B-1----:R-:W-:-:S06]  /*0070*/  IMAD.WIDE R2, R5, 0x4, R2 ;  /* 0x0000000405027825 */ /* 0x002fcc00078e0202 */
[----:B--2---:R-:W2:Y:S01]  /*0080*/  LDG.E R2, desc[UR6][R2.64] ;  /* 0x0000000602027981 */ /* 0x004ea2000c1e1900 */
[----:B------:R-:W0:Y:S01]  /*0090*/  S2UR UR5, SR_CgaCtaId ;  /* 0x00000000000579c3 */ /* 0x000e220000008800 */
[----:B------:R-:W-:Y:S01]  /*00a0*/  UMOV UR4, 0x400 ;  /* 0x0000040000047882 */ /* 0x000fe20000000000 */
[----:B------:R-:W-:Y:S01]  /*00b0*/  UISETP.GE.U32.AND UP0, UPT, UR8, 0x2, UPT ;  /* 0x000000020800788c */ /* 0x000fe2000bf06070 */
[----:B------:R-:W-:Y:S01]  /*00c0*/  ISETP.NE.AND P0, PT, R6, RZ, PT ;  /* 0x000000ff0600720c */ /* 0x000fe20003f05270 */
[----:B0-----:R-:W-:-:S06]  /*00d0*/  ULEA UR4, UR5, UR4, 0x18 ;  /* 0x0000000405047291 */ /* 0x001fcc000f8ec0ff */
[----:B------:R-:W-:-:S05]  /*00e0*/  LEA R5, R6, UR4, 0x2 ;  /* 0x0000000406057c11 */ /* 0x000fca000f8e10ff */
[----:B--2---:R0:W-:Y:S01]  /*00f0*/  STS [R5], R2 ;  /* 0x0000000205007388 */ /* 0x0041e20000000800 */
[----:B------:R-:W-:Y:S06]  /*0100*/  BAR.SYNC.DEFER_BLOCKING 0x0 ;  /* 0x0000000000007b1d */ /* 0x000fec0000010000 */
[----:B------:R-:W-:Y:S05]  /*0110*/  BRA.U !UP0, `(.L_x_3) ;  /* 0x0000000108307547 */ /* 0x000fea000b800000 */
[----:B------:R-:W-:-:S07]  /*0120*/  IMAD.U32 R0, RZ, RZ, UR8 ;  /* 0x00000008ff007e24 */ /* 0x000fce000f8e00ff */
.L_x_4:
[----:B------:R-:W-:-:S04]  /*0130*/  SHF.R.U32.HI R8, RZ, 0x1, R0 ;  /* 0x00000001ff087819 */ /* 0x000fc80000011600 */
[----:B------:R-:W-:-:S13]  /*0140*/  ISETP.GE.U32.AND P1, PT, R6, R8, PT ;  /* 0x000000080600720c */ /* 0x000fda0003f26070 */
[----:B0-----:R-:W-:Y:S01]  /*0150*/  @!P1 LEA R2, R8, R5, 0x2 ;  /* 0x0000000508029211 */ /* 0x001fe200078e10ff */
[----:B------:R-:W-:Y:S05]  /*0160*/  @!P1 LDS R3, [R5] ;  /* 0x0000000005039984 */ /* 0x000fea0000000800 */
[----:B------:R-:W0:Y:S02]  /*0170*/  @!P1 LDS R2, [R2] ;  /* 0x0000000002029984 */ /* 0x000e240000000800 */
[----:B0-----:R-:W-:-:S05]  /*0180*/  @!P1 FADD R4, R2, R3 ;  /* 0x0000000302049221 */ /* 0x001fca0000000000 */
[----:B------:R1:W-:Y:S01]  /*0190*/  @!P1 STS [R5], R4 ;  /* 0x0000000405009388 */ /* 0x0003e20000000800 */
[----:B------:R-:W-:Y:S01]  /*01a0*/  BAR.SYNC.DEFER_BLOCKING 0x0 ;  /* 0x0000000000007b1d */ /* 0x000fe20000010000 */
[----:B------:R-:W-:Y:S01]  /*01b0*/  ISETP.GT.U32.AND P1, PT, R0, 0x3, PT ;  /* 0x000000030000780c */ /* 0x000fe20003f24070 */
[----:B------:R-:W-:-:S12]  /*01c0*/  IMAD.MOV.U32 R0, RZ, RZ, R8 ;  /* 0x000000ffff007224 */ /* 0x000fd800078e0008 */
[----:B-1----:R-:W-:Y:S05]  /*01d0*/  @P1 BRA `(.L_x_4) ;  /* 0xfffffffc00d41947 */ /* 0x002fea000383ffff */
.L_x_3:
[----:B------:R-:W-:Y:S05]  /*01e0*/  @P0 EXIT ;  /* 0x000000000000094d */ /* 0x000fea0003800000 */
[----:B------:R-:W1:Y:S01]  /*01f0*/  S2UR UR5, SR_CgaCtaId ;  /* 0x00000000000579c3 */ /* 0x000e620000008800 */
[----:B------:R-:W-:-:S07]  /*0200*/  UMOV UR4, 0x400 ;  /* 0x0000040000047882 */ /* 0x000fce0000000000 */
[----:B0-----:R-:W0:Y:S01]  /*0210*/  LDC.64 R2, c[0x0][0x388] ;  /* 0x0000e200ff027b82 */ /* 0x001e220000000a00 */
[----:B-1----:R-:W-:Y:S01]  /*0220*/  ULEA UR4, UR5, UR4, 0x18 ;  /* 0x0000000405047291 */ /* 0x002fe2000f8ec0ff */
[----:B0-----:R-:W-:-:S08]  /*0230*/  IMAD.WIDE.U32 R2, R7, 0x4, R2 ;  /* 0x0000000407027825 */ /* 0x001fd000078e0002 */
[----:B------:R-:W0:Y:S04]  /*0240*/  LDS R5, [UR4] ;  /* 0x00000004ff057984 */ /* 0x000e280008000800 */
[----:B0-----:R-:W-:Y:S01]  /*0250*/  STG.E desc[UR6][R2.64], R5 ;  /* 0x0000000502007986 */ /* 0x001fe2000c101906 */
[----:B------:R-:W-:Y:S05]  /*0260*/  EXIT ;  /* 0x000000000000794d */ /* 0x000fea0003800000 */
.L_x_5:
        /* <DEDUP_REMOVED lines=9> */
.L_x_7:


//--------------------- .nv.shared._Z15final_reductionPKfPf --------------------------
	.section	.nv.shared._Z15final_reductionPKfPf,"aw",@nobits
	.sectionflags	@""
	.align	4
.nv.shared._Z15final_reductionPKfPf:
	.zero		2048


//--------------------- .nv.shared.reserved.0     --------------------------
	.section	.nv.shared.reserved.0,"aw",@nobits
	.weak		__nv_reservedSMEM_offset_0_alias
	.size		__nv_reservedSMEM_offset_0_alias, 0, 64
	.other		__nv_reservedSMEM_offset_0_alias,@"STO_CUDA_RESERVED_SHARED STV_DEFAULT"
__nv_reservedSMEM_offset_0_alias:
	.zero		0
	.zero		64


//--------------------- .nv.shared._Z9reductionPKfPf --------------------------
	.section	.nv.shared._Z9reductionPKfPf,"aw",@nobits
	.sectionflags	@""
	.align	4
.nv.shared._Z9reductionPKfPf:
	.zero		2048


//--------------------- .nv.constant0._Z15final_reductionPKfPf --------------------------
	.section	.nv.constant0._Z15final_reductionPKfPf,"a",@progbits
	.sectionflags	@""
	.align	4
.nv.constant0._Z15final_reductionPKfPf:
	.zero		912


//--------------------- .nv.constant0._Z9reductionPKfPf --------------------------
	.section	.nv.constant0._Z9reductionPKfPf,"a",@progbits
	.sectionflags	@""
	.align	4
.nv.constant0._Z9reductionPKfPf:
	.zero		912


//--------------------- SYMBOLS --------------------------

	.type		.nv.reservedSmem.offset0,@object
	.size		.nv.reservedSmem.offset0,0x4
	.type		.nv.reservedSmem.cap,@object
	.size		.nv.reservedSmem.cap,0x4
